//
// Generated by NVIDIA NVVM Compiler
//
// Compiler Build ID: CL-36424714
// Cuda compilation tools, release 13.0, V13.0.88
// Based on NVVM 20.0.0
//

.version 9.0
.target sm_100
.address_size 64

	// .globl	_Z14threadId_2D_3Dv
.extern .func  (.param .b32 func_retval0) vprintf
(
	.param .b64 vprintf_param_0,
	.param .b64 vprintf_param_1
)
;
.global .align 1 .b8 $str[63] = {98, 108, 111, 99, 107, 73, 100, 58, 32, 37, 100, 32, 61, 32, 98, 108, 111, 99, 107, 73, 100, 120, 46, 120, 58, 32, 37, 100, 32, 43, 32, 98, 108, 111, 99, 107, 73, 100, 120, 46, 121, 58, 32, 37, 100, 32, 42, 32, 103, 114, 105, 100, 68, 105, 109, 46, 120, 58, 32, 37, 100, 10};
.global .align 1 .b8 $str$1[2] = {10};
.global .align 1 .b8 $str$2[192] = {116, 104, 114, 101, 97, 100, 73, 100, 58, 32, 37, 100, 32, 61, 32, 98, 108, 111, 99, 107, 73, 100, 58, 32, 37, 100, 32, 42, 32, 40, 98, 108, 111, 99, 107, 68, 105, 109, 46, 120, 58, 32, 37, 100, 32, 42, 32, 98, 108, 111, 99, 107, 68, 105, 109, 46, 121, 58, 32, 37, 100, 32, 42, 32, 98, 108, 111, 99, 107, 68, 105, 109, 46, 122, 58, 32, 37, 100, 41, 32, 43, 32, 40, 116, 104, 114, 101, 97, 100, 73, 100, 120, 46, 122, 58, 32, 37, 100, 32, 42, 32, 40, 98, 108, 111, 99, 107, 68, 105, 109, 46, 120, 58, 32, 37, 100, 32, 42, 32, 98, 108, 111, 99, 107, 68, 105, 109, 46, 121, 58, 32, 37, 100, 41, 41, 32, 43, 32, 40, 116, 104, 114, 101, 97, 100, 73, 100, 120, 46, 121, 58, 32, 37, 100, 32, 42, 32, 98, 108, 111, 99, 107, 68, 105, 109, 46, 120, 58, 32, 37, 100, 41, 32, 43, 32, 116, 104, 114, 101, 97, 100, 73, 100, 120, 46, 120, 58, 32, 37, 100, 10};

.visible .entry _Z14threadId_2D_3Dv()
{
	.local .align 8 .b8 	__local_depot0[48];
	.reg .b64 	%SP;
	.reg .b64 	%SPL;
	.reg .b32 	%r<20>;
	.reg .b64 	%rd<9>;

	mov.u64 	%SPL, __local_depot0;
	cvta.local.u64 	%SP, %SPL;
	add.u64 	%rd1, %SP, 0;
	add.u64 	%rd2, %SPL, 0;
	mov.u32 	%r1, %ctaid.x;
	mov.u32 	%r2, %ctaid.y;
	mov.u32 	%r3, %nctaid.x;
	mad.lo.s32 	%r4, %r2, %r3, %r1;
	mov.u32 	%r5, %ntid.x;
	mov.u32 	%r6, %ntid.y;
	mov.u32 	%r7, %ntid.z;
	mov.u32 	%r8, %tid.z;
	mov.u32 	%r9, %tid.y;
	mov.u32 	%r10, %tid.x;
	mad.lo.s32 	%r11, %r4, %r7, %r8;
	mad.lo.s32 	%r12, %r11, %r6, %r9;
	mad.lo.s32 	%r13, %r12, %r5, %r10;
	st.local.v2.u32 	[%rd2], {%r4, %r1};
	st.local.v2.u32 	[%rd2+8], {%r2, %r3};
	mov.u64 	%rd3, $str;
	cvta.global.u64 	%rd4, %rd3;
	{ // callseq 0, 0
	.param .b64 param0;
	st.param.b64 	[param0], %rd4;
	.param .b64 param1;
	st.param.b64 	[param1], %rd1;
	.param .b32 retval0;
	call.uni (retval0), 
	vprintf, 
	(
	param0, 
	param1
	);
	ld.param.b32 	%r14, [retval0];
	} // callseq 0
	mov.u64 	%rd5, $str$1;
	cvta.global.u64 	%rd6, %rd5;
	{ // callseq 1, 0
	.param .b64 param0;
	st.param.b64 	[param0], %rd6;
	.param .b64 param1;
	st.param.b64 	[param1], 0;
	.param .b32 retval0;
	call.uni (retval0), 
	vprintf, 
	(
	param0, 
	param1
	);
	ld.param.b32 	%r16, [retval0];
	} // callseq 1
	st.local.v2.u32 	[%rd2], {%r13, %r4};
	st.local.v2.u32 	[%rd2+8], {%r5, %r6};
	st.local.v2.u32 	[%rd2+16], {%r7, %r8};
	st.local.v2.u32 	[%rd2+24], {%r5, %r6};
	st.local.v2.u32 	[%rd2+32], {%r9, %r5};
	st.local.u32 	[%rd2+40], %r10;
	mov.u64 	%rd7, $str$2;
	cvta.global.u64 	%rd8, %rd7;
	{ // callseq 2, 0
	.param .b64 param0;
	st.param.b64 	[param0], %rd8;
	.param .b64 param1;
	st.param.b64 	[param1], %rd1;
	.param .b32 retval0;
	call.uni (retval0), 
	vprintf, 
	(
	param0, 
	param1
	);
	ld.param.b32 	%r18, [retval0];
	} // callseq 2
	ret;

}


// ===== COMPILED SASS (sm_100) =====

	.target	sm_100

	.elftype	@"ET_EXEC"


//--------------------- .note.nv.tkinfo           --------------------------
	.section	.note.nv.tkinfo,"",@"SHT_NOTE"
	.sectionflags	@"SHF_NOTE_NV_TKINFO"
	.tkinfo
        /*0018*/ 	.word	0x00000002
        /*0030*/ 	.string	""
        /*0030*/ 	.string	"ptxas"
        /*0030*/ 	.string	"Cuda compilation tools, release 13.0, V13.0.88"
        /*0030*/ 	.string	"Build cuda_13.0.r13.0/compiler.36424714_0"
        /*0030*/ 	.string	"-arch sm_100 -m 64 "



//--------------------- .note.nv.cuinfo           --------------------------
	.section	.note.nv.cuinfo,"",@"SHT_NOTE"
	.sectionflags	@"SHF_NOTE_NV_CUINFO"
        /*0018*/ 	.short	0x0002
        /*001a*/ 	.short	0x0064
        /*001c*/ 	.short	0x0082
	.zero		2


//--------------------- .nv.info                  --------------------------
	.section	.nv.info,"",@"SHT_CUDA_INFO"
	.align	4


	//----- nvinfo : EIATTR_REGCOUNT
	.align		4
        /*0000*/ 	.byte	0x04, 0x2f
        /*0002*/ 	.short	(.L_4 - .L_3)
	.align		4
.L_3:
        /*0004*/ 	.word	index@(_Z14threadId_2D_3Dv)
        /*0008*/ 	.word	0x0000001b


	//----- nvinfo : EIATTR_FRAME_SIZE
	.align		4
.L_4:
        /*000c*/ 	.byte	0x04, 0x11
        /*000e*/ 	.short	(.L_6 - .L_5)
	.align		4
.L_5:
        /*0010*/ 	.word	index@(_Z14threadId_2D_3Dv)
        /*0014*/ 	.word	0x00000030


	//----- nvinfo : EIATTR_MIN_STACK_SIZE
	.align		4
.L_6:
        /*0018*/ 	.byte	0x04, 0x12
        /*001a*/ 	.short	(.L_8 - .L_7)
	.align		4
.L_7:
        /*001c*/ 	.word	index@(_Z14threadId_2D_3Dv)
        /*0020*/ 	.word	0x00000030
.L_8:


//--------------------- .nv.compat                --------------------------
	.section	.nv.compat,"",@"SHT_CUDA_COMPAT_INFO"
	.align	4
        /*0000*/ 	.byte	0x02, 0x09, 0x00, 0x00, 0x02, 0x02, 0x01, 0x00, 0x02, 0x05, 0x05, 0x00, 0x03, 0x07, 0x01, 0x01
        /*0010*/ 	.byte	0x02, 0x03, 0x00, 0x00, 0x02, 0x06, 0x01, 0x00, 0x04, 0x0b, 0x08, 0x00, 0x09, 0x00, 0x00, 0x00
        /*0020*/ 	.byte	0x00, 0x00, 0x00, 0x00


//--------------------- .nv.info._Z14threadId_2D_3Dv --------------------------
	.section	.nv.info._Z14threadId_2D_3Dv,"",@"SHT_CUDA_INFO"
	.sectionflags	@""
	.align	4


	//----- nvinfo : EIATTR_CUDA_API_VERSION
	.align		4
        /*0000*/ 	.byte	0x04, 0x37
        /*0002*/ 	.short	(.L_10 - .L_9)
.L_9:
        /*0004*/ 	.word	0x00000082


	//----- nvinfo : EIATTR_SPARSE_MMA_MASK
	.align		4
.L_10:
        /*0008*/ 	.byte	0x03, 0x50
        /*000a*/ 	.short	0x0000


	//----- nvinfo : EIATTR_MAXREG_COUNT
	.align		4
        /*000c*/ 	.byte	0x03, 0x1b
        /*000e*/ 	.short	0x00ff


	//----- nvinfo : EIATTR_EXTERNS
	.align		4
        /*0010*/ 	.byte	0x04, 0x0f
        /*0012*/ 	.short	(.L_12 - .L_11)


	//   ....[0]....
	.align		4
.L_11:
        /*0014*/ 	.word	index@(vprintf)


	//----- nvinfo : EIATTR_MERCURY_ISA_VERSION
	.align		4
.L_12:
        /*0018*/ 	.byte	0x03, 0x5f
        /*001a*/ 	.short	0x0101


	//----- nvinfo : EIATTR_VRC_CTA_INIT_COUNT
	.align		4
        /*001c*/ 	.byte	0x02, 0x4a
	.zero		1
	.zero		1


	//----- nvinfo : EIATTR_SYSCALL_OFFSETS
	.align		4
        /*0020*/ 	.byte	0x04, 0x46
        /*0022*/ 	.short	(.L_14 - .L_13)


	//   ....[0]....
.L_13:
        /*0024*/ 	.word	0x000001b0


	//   ....[1]....
        /*0028*/ 	.word	0x00000250


	//   ....[2]....
        /*002c*/ 	.word	0x000003b0


	//----- nvinfo : EIATTR_EXIT_INSTR_OFFSETS
	.align		4
.L_14:
        /*0030*/ 	.byte	0x04, 0x1c
        /*0032*/ 	.short	(.L_16 - .L_15)


	//   ....[0]....
.L_15:
        /*0034*/ 	.word	0x000003c0


	//----- nvinfo : EIATTR_SW_WAR
	.align		4
.L_16:
        /*0038*/ 	.byte	0x04, 0x36
        /*003a*/ 	.short	(.L_18 - .L_17)
.L_17:
        /*003c*/ 	.word	0x00000008
.L_18:


//--------------------- .nv.callgraph             --------------------------
	.section	.nv.callgraph,"",@"SHT_CUDA_CALLGRAPH"
	.align	4
	.sectionentsize	8
	.align		4
        /*0000*/ 	.word	0x00000000
	.align		4
        /*0004*/ 	.word	0xffffffff
	.align		4
        /*0008*/ 	.word	index@(_Z14threadId_2D_3Dv)
	.align		4
        /*000c*/ 	.word	index@(vprintf)
	.align		4
        /*0010*/ 	.word	0x00000000
	.align		4
        /*0014*/ 	.word	0xfffffffe
	.align		4
        /*0018*/ 	.word	0x00000000
	.align		4
        /*001c*/ 	.word	0xfffffffd
	.align		4
        /*0020*/ 	.word	0x00000000
	.align		4
        /*0024*/ 	.word	0xfffffffc


//--------------------- .nv.constant4             --------------------------
	.section	.nv.constant4,"a",@progbits
	.align	8
	.align		8
.nv.constant4:
        /*0000*/ 	.dword	vprintf
	.align		8
        /*0008*/ 	.dword	$str
	.align		8
        /*0010*/ 	.dword	$str$1
	.align		8
        /*0018*/ 	.dword	$str$2


//--------------------- .text._Z14threadId_2D_3Dv --------------------------
	.section	.text._Z14threadId_2D_3Dv,"ax",@progbits
	.align	128
        .global         _Z14threadId_2D_3Dv
        .type           _Z14threadId_2D_3Dv,@function
        .size           _Z14threadId_2D_3Dv,(.L_x_4 - _Z14threadId_2D_3Dv)
        .other          _Z14threadId_2D_3Dv,@"STO_CUDA_ENTRY STV_DEFAULT"
_Z14threadId_2D_3Dv:
.text._Z14threadId_2D_3Dv:
[----:B------:R-:W0:Y:S01]  /*0000*/  LDC R1, c[0x0][0x37c] ;  /* 0x0000df00ff017b82 */ /* 0x000e220000000800 */
[----:B------:R-:W1:Y:S01]  /*0010*/  S2R R3, SR_CTAID.X ;  /* 0x0000000000037919 */ /* 0x000e620000002500 */
[----:B------:R-:W2:Y:S06]  /*0020*/  LDCU UR5, c[0x0][0x2fc] ;  /* 0x00005f80ff0577ac */ /* 0x000eac0008000800 */
[----:B------:R-:W1:Y:S01]  /*0030*/  LDC R11, c[0x0][0x370] ;  /* 0x0000dc00ff0b7b82 */ /* 0x000e620000000800 */
[----:B0-----:R-:W-:Y:S01]  /*0040*/  VIADD R1, R1, 0xffffffd0 ;  /* 0xffffffd001017836 */ /* 0x001fe20000000000 */
[----:B------:R-:W1:Y:S01]  /*0050*/  S2R R10, SR_CTAID.Y ;  /* 0x00000000000a7919 */ /* 0x000e620000002600 */
[----:B------:R-:W0:Y:S01]  /*0060*/  LDCU UR4, c[0x0][0x2f8] ;  /* 0x00005f00ff0477ac */ /* 0x000e220008000800 */
[----:B------:R-:W-:-:S02]  /*0070*/  MOV R17, 0x0 ;  /* 0x0000000000117802 */ /* 0x000fc40000000f00 */
[----:B------:R-:W-:Y:S01]  /*0080*/  R2UR UR36, R1 ;  /* 0x00000000012472ca */ /* 0x000fe200000e0000 */
[----:B------:R-:W3:Y:S01]  /*0090*/  S2R R24, SR_TID.X ;  /* 0x0000000000187919 */ /* 0x000ee20000002100 */
[----:B------:R4:W5:Y:S01]  /*00a0*/  LDC.64 R8, c[0x4][R17] ;  /* 0x0100000011087b82 */ /* 0x0009620000000a00 */
[----:B------:R-:W4:Y:S01]  /*00b0*/  LDCU.64 UR6, c[0x4][0x8] ;  /* 0x01000100ff0677ac */ /* 0x000f220008000a00 */
[----:B------:R-:W3:Y:S01]  /*00c0*/  S2R R19, SR_TID.Z ;  /* 0x0000000000137919 */ /* 0x000ee20000002300 */
[----:B------:R-:W1:Y:S01]  /*00d0*/  LDCU UR38, c[0x0][0x360] ;  /* 0x00006c00ff2677ac */ /* 0x000e620008000800 */
[----:B------:R-:W3:Y:S01]  /*00e0*/  S2R R16, SR_TID.Y ;  /* 0x0000000000107919 */ /* 0x000ee20000002200 */
[----:B------:R-:W1:Y:S06]  /*00f0*/  LDCU UR39, c[0x0][0x364] ;  /* 0x00006c80ff2777ac */ /* 0x000e6c0008000800 */
[----:B0-----:R-:W-:Y:S01]  /*0100*/  UIADD3 UR36, UP0, UPT, UR36, UR4, URZ ;  /* 0x0000000424247290 */ /* 0x001fe2000ff1e0ff */
[----:B------:R-:W0:Y:S03]  /*0110*/  LDCU UR40, c[0x0][0x368] ;  /* 0x00006d00ff2877ac */ /* 0x000e260008000800 */
[----:B--2---:R-:W-:Y:S01]  /*0120*/  UIADD3.X UR37, UPT, UPT, URZ, UR5, URZ, UP0, !UPT ;  /* 0x00000005ff257290 */ /* 0x004fe200087fe4ff */
[----:B----4-:R-:W-:Y:S01]  /*0130*/  IMAD.U32 R4, RZ, RZ, UR6 ;  /* 0x00000006ff047e24 */ /* 0x010fe2000f8e00ff */
[----:B------:R-:W-:Y:S01]  /*0140*/  MOV R5, UR7 ;  /* 0x0000000700057c02 */ /* 0x000fe20008000f00 */
[----:B------:R-:W-:-:S03]  /*0150*/  IMAD.U32 R6, RZ, RZ, UR36 ;  /* 0x00000024ff067e24 */ /* 0x000fc6000f8e00ff */
[----:B------:R-:W-:Y:S01]  /*0160*/  MOV R7, UR37 ;  /* 0x0000002500077c02 */ /* 0x000fe20008000f00 */
[----:B-1----:R-:W-:Y:S01]  /*0170*/  IMAD R2, R10, R11, R3 ;  /* 0x0000000b0a027224 */ /* 0x002fe200078e0203 */
[----:B------:R1:W-:Y:S04]  /*0180*/  STL.64 [R1+0x8], R10 ;  /* 0x0000080a01007387 */ /* 0x0003e80000100a00 */
[----:B------:R1:W-:Y:S02]  /*0190*/  STL.64 [R1], R2 ;  /* 0x0000000201007387 */ /* 0x0003e40000100a00 */
[----:B------:R-:W-:-:S07]  /*01a0*/  LEPC R20, `(.L_x_0) ;  /* 0x000000001014794e */ /* 0x000fce0000000000 */
[----:B01-3-5:R-:W-:Y:S05]  /*01b0*/  CALL.ABS.NOINC R8 ;  /* 0x0000000008007343 */ /* 0x02bfea0003c00000 */
.L_x_0:
[----:B------:R0:W1:Y:S01]  /*01c0*/  LDC.64 R8, c[0x4][R17] ;  /* 0x0100000011087b82 */ /* 0x0000620000000a00 */
[----:B------:R-:W2:Y:S01]  /*01d0*/  LDCU.64 UR4, c[0x4][0x10] ;  /* 0x01000200ff0477ac */ /* 0x000ea20008000a00 */
[----:B------:R-:W-:Y:S01]  /*01e0*/  IMAD R3, R2, UR40, R19 ;  /* 0x0000002802037c24 */ /* 0x000fe2000f8e0213 */
[----:B------:R-:W-:-:S03]  /*01f0*/  CS2R R6, SRZ ;  /* 0x0000000000067805 */ /* 0x000fc6000001ff00 */
[----:B------:R-:W-:-:S04]  /*0200*/  IMAD R3, R3, UR39, R16 ;  /* 0x0000002703037c24 */ /* 0x000fc8000f8e0210 */
[----:B------:R-:W-:Y:S02]  /*0210*/  IMAD R22, R3, UR38, R24 ;  /* 0x0000002603167c24 */ /* 0x000fe4000f8e0218 */
[----:B--2---:R-:W-:Y:S01]  /*0220*/  IMAD.U32 R4, RZ, RZ, UR4 ;  /* 0x00000004ff047e24 */ /* 0x004fe2000f8e00ff */
[----:B0-----:R-:W-:-:S07]  /*0230*/  MOV R5, UR5 ;  /* 0x0000000500057c02 */ /* 0x001fce0008000f00 */
[----:B------:R-:W-:-:S07]  /*0240*/  LEPC R20, `(.L_x_1) ;  /* 0x000000001014794e */ /* 0x000fce0000000000 */
[----:B-1----:R-:W-:Y:S05]  /*0250*/  CALL.ABS.NOINC R8 ;  /* 0x0000000008007343 */ /* 0x002fea0003c00000 */
.L_x_1:
[----:B------:R-:W-:Y:S01]  /*0260*/  IMAD.MOV.U32 R23, RZ, RZ, R2 ;  /* 0x000000ffff177224 */ /* 0x000fe200078e0002 */
[----:B------:R-:W-:Y:S01]  /*0270*/  MOV R2, 0x0 ;  /* 0x0000000000027802 */ /* 0x000fe20000000f00 */
[----:B------:R-:W-:Y:S01]  /*0280*/  IMAD.U32 R8, RZ, RZ, UR38 ;  /* 0x00000026ff087e24 */ /* 0x000fe2000f8e00ff */
[----:B------:R-:W-:Y:S01]  /*0290*/  MOV R18, UR40 ;  /* 0x0000002800127c02 */ /* 0x000fe20008000f00 */
[----:B------:R-:W-:Y:S01]  /*02a0*/  IMAD.U32 R17, RZ, RZ, UR38 ;  /* 0x00000026ff117e24 */ /* 0x000fe2000f8e00ff */
[----:B------:R-:W-:Y:S01]  /*02b0*/  MOV R9, UR39 ;  /* 0x0000002700097c02 */ /* 0x000fe20008000f00 */
[----:B------:R-:W-:Y:S01]  /*02c0*/  STL [R1+0x28], R24 ;  /* 0x0000281801007387 */ /* 0x000fe20000100800 */
[----:B------:R-:W0:Y:S01]  /*02d0*/  LDC.64 R2, c[0x4][R2] ;  /* 0x0100000002027b82 */ /* 0x000e220000000a00 */
[----:B------:R-:W1:Y:S01]  /*02e0*/  LDCU.64 UR4, c[0x4][0x18] ;  /* 0x01000300ff0477ac */ /* 0x000e620008000a00 */
[----:B------:R-:W-:Y:S01]  /*02f0*/  MOV R4, UR38 ;  /* 0x0000002600047c02 */ /* 0x000fe20008000f00 */
[----:B------:R-:W-:Y:S01]  /*0300*/  STL.64 [R1], R22 ;  /* 0x0000001601007387 */ /* 0x000fe20000100a00 */
[----:B------:R-:W-:Y:S01]  /*0310*/  IMAD.U32 R5, RZ, RZ, UR39 ;  /* 0x00000027ff057e24 */ /* 0x000fe2000f8e00ff */
[----:B------:R-:W-:Y:S01]  /*0320*/  MOV R6, UR36 ;  /* 0x0000002400067c02 */ /* 0x000fe20008000f00 */
[----:B------:R-:W-:Y:S01]  /*0330*/  IMAD.U32 R7, RZ, RZ, UR37 ;  /* 0x00000025ff077e24 */ /* 0x000fe2000f8e00ff */
[----:B------:R-:W-:Y:S04]  /*0340*/  STL.64 [R1+0x10], R18 ;  /* 0x0000101201007387 */ /* 0x000fe80000100a00 */
[----:B------:R-:W-:Y:S04]  /*0350*/  STL.64 [R1+0x18], R8 ;  /* 0x0000180801007387 */ /* 0x000fe80000100a00 */
[----:B------:R-:W-:Y:S04]  /*0360*/  STL.64 [R1+0x20], R16 ;  /* 0x0000201001007387 */ /* 0x000fe80000100a00 */
[----:B------:R1:W-:Y:S02]  /*0370*/  STL.64 [R1+0x8], R4 ;  /* 0x0000080401007387 */ /* 0x0003e40000100a00 */
[----:B-1----:R-:W-:Y:S01]  /*0380*/  MOV R4, UR4 ;  /* 0x0000000400047c02 */ /* 0x002fe20008000f00 */
[----:B------:R-:W-:-:S07]  /*0390*/  IMAD.U32 R5, RZ, RZ, UR5 ;  /* 0x00000005ff057e24 */ /* 0x000fce000f8e00ff */
[----:B------:R-:W-:-:S07]  /*03a0*/  LEPC R20, `(.L_x_2) ;  /* 0x000000001014794e */ /* 0x000fce0000000000 */
[----:B0-----:R-:W-:Y:S05]  /*03b0*/  CALL.ABS.NOINC R2 ;  /* 0x0000000002007343 */ /* 0x001fea0003c00000 */
.L_x_2:
[----:B------:R-:W-:Y:S05]  /*03c0*/  EXIT ;  /* 0x000000000000794d */ /* 0x000fea0003800000 */
.L_x_3:
[----:B------:R-:W-:-:S00]  /*03d0*/  BRA `(.L_x_3) ;  /* 0xfffffffc00fc7947 */ /* 0x000fc0000383ffff */
[----:B------:R-:W-:-:S00]  /*03e0*/  NOP ;  /* 0x0000000000007918 */ /* 0x000fc00000000000 */
        /* <DEDUP_REMOVED lines=9> */
.L_x_4:


//--------------------- .nv.global.init           --------------------------
	.section	.nv.global.init,"aw",@progbits
.nv.global.init:
	.type		$str$1,@object
	.size		$str$1,($str - $str$1)
$str$1:
        /*0000*/ 	.byte	0x0a, 0x00
	.type		$str,@object
	.size		$str,($str$2 - $str)
$str:
        /*0002*/ 	.byte	0x62, 0x6c, 0x6f, 0x63, 0x6b, 0x49, 0x64, 0x3a, 0x20, 0x25, 0x64, 0x20, 0x3d, 0x20, 0x62, 0x6c
        /*0012*/ 	.byte	0x6f, 0x63, 0x6b, 0x49, 0x64, 0x78, 0x2e, 0x78, 0x3a, 0x20, 0x25, 0x64, 0x20, 0x2b, 0x20, 0x62
        /*0022*/ 	.byte	0x6c, 0x6f, 0x63, 0x6b, 0x49, 0x64, 0x78, 0x2e, 0x79, 0x3a, 0x20, 0x25, 0x64, 0x20, 0x2a, 0x20
        /*0032*/ 	.byte	0x67, 0x72, 0x69, 0x64, 0x44, 0x69, 0x6d, 0x2e, 0x78, 0x3a, 0x20, 0x25, 0x64, 0x0a, 0x00
	.type		$str$2,@object
	.size		$str$2,(.L_2 - $str$2)
$str$2:
        /*0041*/ 	.byte	0x74, 0x68, 0x72, 0x65, 0x61, 0x64, 0x49, 0x64, 0x3a, 0x20, 0x25, 0x64, 0x20, 0x3d, 0x20, 0x62
        /* <DEDUP_REMOVED lines=11> */
.L_2:


//--------------------- .nv.shared.reserved.0     --------------------------
	.section	.nv.shared.reserved.0,"aw",@nobits
	.weak		__nv_reservedSMEM_offset_0_alias
	.size		__nv_reservedSMEM_offset_0_alias, 0, 64
	.other		__nv_reservedSMEM_offset_0_alias,@"STO_CUDA_RESERVED_SHARED STV_DEFAULT"
__nv_reservedSMEM_offset_0_alias:
	.zero		0
	.zero		64


//--------------------- .nv.constant0._Z14threadId_2D_3Dv --------------------------
	.section	.nv.constant0._Z14threadId_2D_3Dv,"a",@progbits
	.sectionflags	@""
	.align	4
.nv.constant0._Z14threadId_2D_3Dv:
	.zero		896


//--------------------- SYMBOLS --------------------------

	.type		.nv.reservedSmem.offset0,@object
	.size		.nv.reservedSmem.offset0,0x4
	.type		vprintf,@function
